//
// Generated by NVIDIA NVVM Compiler
//
// Compiler Build ID: CL-36424714
// Cuda compilation tools, release 13.0, V13.0.88
// Based on NVVM 20.0.0
//

.version 9.0
.target sm_100
.address_size 64

	// .globl	_Z12block_sum_cgPKfPfi
.extern .shared .align 16 .b8 sdata[];

.visible .entry _Z12block_sum_cgPKfPfi(
	.param .u64 .ptr .align 1 _Z12block_sum_cgPKfPfi_param_0,
	.param .u64 .ptr .align 1 _Z12block_sum_cgPKfPfi_param_1,
	.param .u32 _Z12block_sum_cgPKfPfi_param_2
)
{
	.reg .pred 	%p<6>;
	.reg .b32 	%r<14>;
	.reg .b32 	%f<9>;
	.reg .b64 	%rd<9>;

	ld.param.u64 	%rd1, [_Z12block_sum_cgPKfPfi_param_0];
	ld.param.u64 	%rd2, [_Z12block_sum_cgPKfPfi_param_1];
	ld.param.u32 	%r8, [_Z12block_sum_cgPKfPfi_param_2];
	mov.u32 	%r1, %ctaid.x;
	mov.u32 	%r13, %ntid.x;
	mov.u32 	%r3, %tid.x;
	mad.lo.s32 	%r4, %r1, %r13, %r3;
	setp.ge.s32 	%p1, %r4, %r8;
	mov.f32 	%f8, 0f00000000;
	@%p1 bra 	$L__BB0_2;
	cvta.to.global.u64 	%rd3, %rd1;
	mul.wide.s32 	%rd4, %r4, 4;
	add.s64 	%rd5, %rd3, %rd4;
	ld.global.nc.f32 	%f8, [%rd5];
$L__BB0_2:
	shl.b32 	%r9, %r3, 2;
	mov.u32 	%r10, sdata;
	add.s32 	%r5, %r10, %r9;
	st.shared.f32 	[%r5], %f8;
	barrier.sync 	0;
	setp.lt.u32 	%p2, %r13, 2;
	@%p2 bra 	$L__BB0_6;
$L__BB0_3:
	shr.u32 	%r7, %r13, 1;
	setp.ge.u32 	%p3, %r3, %r7;
	@%p3 bra 	$L__BB0_5;
	shl.b32 	%r11, %r7, 2;
	add.s32 	%r12, %r5, %r11;
	ld.shared.f32 	%f4, [%r12];
	ld.shared.f32 	%f5, [%r5];
	add.f32 	%f6, %f4, %f5;
	st.shared.f32 	[%r5], %f6;
$L__BB0_5:
	barrier.sync 	0;
	setp.gt.u32 	%p4, %r13, 3;
	mov.u32 	%r13, %r7;
	@%p4 bra 	$L__BB0_3;
$L__BB0_6:
	setp.ne.s32 	%p5, %r3, 0;
	@%p5 bra 	$L__BB0_8;
	ld.shared.f32 	%f7, [sdata];
	cvta.to.global.u64 	%rd6, %rd2;
	mul.wide.u32 	%rd7, %r1, 4;
	add.s64 	%rd8, %rd6, %rd7;
	st.global.f32 	[%rd8], %f7;
$L__BB0_8:
	ret;

}


// ===== COMPILED SASS (sm_100) =====

	.target	sm_100

	.elftype	@"ET_EXEC"


//--------------------- .note.nv.tkinfo           --------------------------
	.section	.note.nv.tkinfo,"",@"SHT_NOTE"
	.sectionflags	@"SHF_NOTE_NV_TKINFO"
	.tkinfo
        /*0018*/ 	.word	0x00000002
        /*0030*/ 	.string	""
        /*0030*/ 	.string	"ptxas"
        /*0030*/ 	.string	"Cuda compilation tools, release 13.0, V13.0.88"
        /*0030*/ 	.string	"Build cuda_13.0.r13.0/compiler.36424714_0"
        /*0030*/ 	.string	"-arch sm_100 -m 64 "



//--------------------- .note.nv.cuinfo           --------------------------
	.section	.note.nv.cuinfo,"",@"SHT_NOTE"
	.sectionflags	@"SHF_NOTE_NV_CUINFO"
        /*0018*/ 	.short	0x0002
        /*001a*/ 	.short	0x0064
        /*001c*/ 	.short	0x0082
	.zero		2


//--------------------- .nv.info                  --------------------------
	.section	.nv.info,"",@"SHT_CUDA_INFO"
	.align	4


	//----- nvinfo : EIATTR_REGCOUNT
	.align		4
        /*0000*/ 	.byte	0x04, 0x2f
        /*0002*/ 	.short	(.L_1 - .L_0)
	.align		4
.L_0:
        /*0004*/ 	.word	index@(_Z12block_sum_cgPKfPfi)
        /*0008*/ 	.word	0x0000000b


	//----- nvinfo : EIATTR_FRAME_SIZE
	.align		4
.L_1:
        /*000c*/ 	.byte	0x04, 0x11
        /*000e*/ 	.short	(.L_3 - .L_2)
	.align		4
.L_2:
        /*0010*/ 	.word	index@(_Z12block_sum_cgPKfPfi)
        /*0014*/ 	.word	0x00000000


	//----- nvinfo : EIATTR_MIN_STACK_SIZE
	.align		4
.L_3:
        /*0018*/ 	.byte	0x04, 0x12
        /*001a*/ 	.short	(.L_5 - .L_4)
	.align		4
.L_4:
        /*001c*/ 	.word	index@(_Z12block_sum_cgPKfPfi)
        /*0020*/ 	.word	0x00000000
.L_5:


//--------------------- .nv.compat                --------------------------
	.section	.nv.compat,"",@"SHT_CUDA_COMPAT_INFO"
	.align	4
        /*0000*/ 	.byte	0x02, 0x09, 0x00, 0x00, 0x02, 0x02, 0x01, 0x00, 0x02, 0x05, 0x05, 0x00, 0x03, 0x07, 0x01, 0x01
        /*0010*/ 	.byte	0x02, 0x03, 0x00, 0x00, 0x02, 0x06, 0x01, 0x00, 0x04, 0x0b, 0x08, 0x00, 0x09, 0x00, 0x00, 0x00
        /*0020*/ 	.byte	0x00, 0x00, 0x00, 0x00


//--------------------- .nv.info._Z12block_sum_cgPKfPfi --------------------------
	.section	.nv.info._Z12block_sum_cgPKfPfi,"",@"SHT_CUDA_INFO"
	.sectionflags	@""
	.align	4


	//----- nvinfo : EIATTR_CUDA_API_VERSION
	.align		4
        /*0000*/ 	.byte	0x04, 0x37
        /*0002*/ 	.short	(.L_7 - .L_6)
.L_6:
        /*0004*/ 	.word	0x00000082


	//----- nvinfo : EIATTR_KPARAM_INFO
	.align		4
.L_7:
        /*0008*/ 	.byte	0x04, 0x17
        /*000a*/ 	.short	(.L_9 - .L_8)
.L_8:
        /*000c*/ 	.word	0x00000000
        /*0010*/ 	.short	0x0002
        /*0012*/ 	.short	0x0010
        /*0014*/ 	.byte	0x00, 0xf0, 0x11, 0x00


	//----- nvinfo : EIATTR_KPARAM_INFO
	.align		4
.L_9:
        /*0018*/ 	.byte	0x04, 0x17
        /*001a*/ 	.short	(.L_11 - .L_10)
.L_10:
        /*001c*/ 	.word	0x00000000
        /*0020*/ 	.short	0x0001
        /*0022*/ 	.short	0x0008
        /*0024*/ 	.byte	0x00, 0xf5, 0x21, 0x00


	//----- nvinfo : EIATTR_KPARAM_INFO
	.align		4
.L_11:
        /*0028*/ 	.byte	0x04, 0x17
        /*002a*/ 	.short	(.L_13 - .L_12)
.L_12:
        /*002c*/ 	.word	0x00000000
        /*0030*/ 	.short	0x0000
        /*0032*/ 	.short	0x0000
        /*0034*/ 	.byte	0x00, 0xf5, 0x21, 0x00


	//----- nvinfo : EIATTR_SPARSE_MMA_MASK
	.align		4
.L_13:
        /*0038*/ 	.byte	0x03, 0x50
        /*003a*/ 	.short	0x0000


	//----- nvinfo : EIATTR_MAXREG_COUNT
	.align		4
        /*003c*/ 	.byte	0x03, 0x1b
        /*003e*/ 	.short	0x00ff


	//----- nvinfo : EIATTR_NUM_BARRIERS
	.align		4
        /*0040*/ 	.byte	0x02, 0x4c
        /*0042*/ 	.byte	0x01
	.zero		1


	//----- nvinfo : EIATTR_MERCURY_ISA_VERSION
	.align		4
        /*0044*/ 	.byte	0x03, 0x5f
        /*0046*/ 	.short	0x0101


	//----- nvinfo : EIATTR_COOP_GROUP_MASK_REGIDS
	.align		4
        /*0048*/ 	.byte	0x04, 0x29
        /*004a*/ 	.short	(.L_15 - .L_14)


	//   ....[0]....
.L_14:
        /*004c*/ 	.word	0xffffffff


	//   ....[1]....
        /*0050*/ 	.word	0xffffffff


	//----- nvinfo : EIATTR_COOP_GROUP_INSTR_OFFSETS
	.align		4
.L_15:
        /*0054*/ 	.byte	0x04, 0x28
        /*0056*/ 	.short	(.L_17 - .L_16)


	//   ....[0]....
.L_16:
        /*0058*/ 	.word	0x00000140


	//   ....[1]....
        /*005c*/ 	.word	0x000001d0


	//----- nvinfo : EIATTR_VRC_CTA_INIT_COUNT
	.align		4
.L_17:
        /*0060*/ 	.byte	0x02, 0x4a
	.zero		1
	.zero		1


	//----- nvinfo : EIATTR_EXIT_INSTR_OFFSETS
	.align		4
        /*0064*/ 	.byte	0x04, 0x1c
        /*0066*/ 	.short	(.L_19 - .L_18)


	//   ....[0]....
.L_18:
        /*0068*/ 	.word	0x00000210


	//   ....[1]....
        /*006c*/ 	.word	0x00000290


	//----- nvinfo : EIATTR_CBANK_PARAM_SIZE
	.align		4
.L_19:
        /*0070*/ 	.byte	0x03, 0x19
        /*0072*/ 	.short	0x0014


	//----- nvinfo : EIATTR_PARAM_CBANK
	.align		4
        /*0074*/ 	.byte	0x04, 0x0a
        /*0076*/ 	.short	(.L_21 - .L_20)
	.align		4
.L_20:
        /*0078*/ 	.word	index@(.nv.constant0._Z12block_sum_cgPKfPfi)
        /*007c*/ 	.short	0x0380
        /*007e*/ 	.short	0x0014


	//----- nvinfo : EIATTR_SW_WAR
	.align		4
.L_21:
        /*0080*/ 	.byte	0x04, 0x36
        /*0082*/ 	.short	(.L_23 - .L_22)
.L_22:
        /*0084*/ 	.word	0x00000008
.L_23:


//--------------------- .nv.callgraph             --------------------------
	.section	.nv.callgraph,"",@"SHT_CUDA_CALLGRAPH"
	.align	4
	.sectionentsize	8
	.align		4
        /*0000*/ 	.word	0x00000000
	.align		4
        /*0004*/ 	.word	0xffffffff
	.align		4
        /*0008*/ 	.word	0x00000000
	.align		4
        /*000c*/ 	.word	0xfffffffe
	.align		4
        /*0010*/ 	.word	0x00000000
	.align		4
        /*0014*/ 	.word	0xfffffffd
	.align		4
        /*0018*/ 	.word	0x00000000
	.align		4
        /*001c*/ 	.word	0xfffffffc


//--------------------- .text._Z12block_sum_cgPKfPfi --------------------------
	.section	.text._Z12block_sum_cgPKfPfi,"ax",@progbits
	.align	128
        .global         _Z12block_sum_cgPKfPfi
        .type           _Z12block_sum_cgPKfPfi,@function
        .size           _Z12block_sum_cgPKfPfi,(.L_x_3 - _Z12block_sum_cgPKfPfi)
        .other          _Z12block_sum_cgPKfPfi,@"STO_CUDA_ENTRY STV_DEFAULT"
_Z12block_sum_cgPKfPfi:
.text._Z12block_sum_cgPKfPfi:
[----:B------:R-:W-:Y:S01]  /*0000*/  LDC R1, c[0x0][0x37c] ;  /* 0x0000df00ff017b82 */ /* 0x000fe20000000800 */
[----:B------:R-:W0:Y:S01]  /*0010*/  S2R R7, SR_CTAID.X ;  /* 0x0000000000077919 */ /* 0x000e220000002500 */
[----:B------:R-:W0:Y:S01]  /*0020*/  LDCU UR8, c[0x0][0x360] ;  /* 0x00006c00ff0877ac */ /* 0x000e220008000800 */
[----:B------:R-:W-:Y:S01]  /*0030*/  IMAD.MOV.U32 R4, RZ, RZ, RZ ;  /* 0x000000ffff047224 */ /* 0x000fe200078e00ff */
[----:B------:R-:W0:Y:S01]  /*0040*/  S2R R6, SR_TID.X ;  /* 0x0000000000067919 */ /* 0x000e220000002100 */
[----:B------:R-:W1:Y:S01]  /*0050*/  LDCU UR4, c[0x0][0x390] ;  /* 0x00007200ff0477ac */ /* 0x000e620008000800 */
[----:B------:R-:W2:Y:S01]  /*0060*/  LDCU.64 UR6, c[0x0][0x358] ;  /* 0x00006b00ff0677ac */ /* 0x000ea20008000a00 */
[----:B0-----:R-:W-:-:S05]  /*0070*/  IMAD R5, R7, UR8, R6 ;  /* 0x0000000807057c24 */ /* 0x001fca000f8e0206 */
[----:B-1----:R-:W-:-:S13]  /*0080*/  ISETP.GE.AND P0, PT, R5, UR4, PT ;  /* 0x0000000405007c0c */ /* 0x002fda000bf06270 */
[----:B------:R-:W0:Y:S02]  /*0090*/  @!P0 LDC.64 R2, c[0x0][0x380] ;  /* 0x0000e000ff028b82 */ /* 0x000e240000000a00 */
[----:B0-----:R-:W-:-:S05]  /*00a0*/  @!P0 IMAD.WIDE R2, R5, 0x4, R2 ;  /* 0x0000000405028825 */ /* 0x001fca00078e0202 */
[----:B--2---:R-:W2:Y:S01]  /*00b0*/  @!P0 LDG.E.CONSTANT R4, desc[UR6][R2.64] ;  /* 0x0000000602048981 */ /* 0x004ea2000c1e9900 */
[----:B------:R-:W0:Y:S01]  /*00c0*/  S2UR UR5, SR_CgaCtaId ;  /* 0x00000000000579c3 */ /* 0x000e220000008800 */
[----:B------:R-:W-:Y:S01]  /*00d0*/  IMAD.U32 R0, RZ, RZ, UR8 ;  /* 0x00000008ff007e24 */ /* 0x000fe2000f8e00ff */
[----:B------:R-:W-:Y:S01]  /*00e0*/  UMOV UR4, 0x400 ;  /* 0x0000040000047882 */ /* 0x000fe20000000000 */
[----:B------:R-:W-:-:S03]  /*00f0*/  ISETP.NE.AND P0, PT, R6, RZ, PT ;  /* 0x000000ff0600720c */ /* 0x000fc60003f05270 */
[----:B------:R-:W-:Y:S01]  /*0100*/  ISETP.GE.U32.AND P1, PT, R0, 0x2, PT ;  /* 0x000000020000780c */ /* 0x000fe20003f26070 */
[----:B0-----:R-:W-:-:S06]  /*0110*/  ULEA UR4, UR5, UR4, 0x18 ;  /* 0x0000000405047291 */ /* 0x001fcc000f8ec0ff */
[----:B------:R-:W-:-:S05]  /*0120*/  LEA R5, R6, UR4, 0x2 ;  /* 0x0000000406057c11 */ /* 0x000fca000f8e10ff */
[----:B--2---:R0:W-:Y:S01]  /*0130*/  STS [R5], R4 ;  /* 0x0000000405007388 */ /* 0x0041e20000000800 */
[----:B------:R-:W-:Y:S06]  /*0140*/  BAR.SYNC.DEFER_BLOCKING 0x0 ;  /* 0x0000000000007b1d */ /* 0x000fec0000010000 */
[----:B------:R-:W-:Y:S05]  /*0150*/  @!P1 BRA `(.L_x_0) ;  /* 0x00000000002c9947 */ /* 0x000fea0003800000 */
.L_x_1:
[----:B------:R-:W-:-:S04]  /*0160*/  SHF.R.U32.HI R8, RZ, 0x1, R0 ;  /* 0x00000001ff087819 */ /* 0x000fc80000011600 */
[----:B------:R-:W-:-:S13]  /*0170*/  ISETP.GE.U32.AND P1, PT, R6, R8, PT ;  /* 0x000000080600720c */ /* 0x000fda0003f26070 */
[----:B------:R-:W-:Y:S01]  /*0180*/  @!P1 LEA R2, R8, R5, 0x2 ;  /* 0x0000000508029211 */ /* 0x000fe200078e10ff */
[----:B------:R-:W-:Y:S05]  /*0190*/  @!P1 LDS R3, [R5] ;  /* 0x0000000005039984 */ /* 0x000fea0000000800 */
[----:B------:R-:W0:Y:S02]  /*01a0*/  @!P1 LDS R2, [R2] ;  /* 0x0000000002029984 */ /* 0x000e240000000800 */
[----:B0-----:R-:W-:-:S05]  /*01b0*/  @!P1 FADD R4, R2, R3 ;  /* 0x0000000302049221 */ /* 0x001fca0000000000 */
[----:B------:R1:W-:Y:S01]  /*01c0*/  @!P1 STS [R5], R4 ;  /* 0x0000000405009388 */ /* 0x0003e20000000800 */
[----:B------:R-:W-:Y:S01]  /*01d0*/  BAR.SYNC.DEFER_BLOCKING 0x0 ;  /* 0x0000000000007b1d */ /* 0x000fe20000010000 */
[----:B------:R-:W-:Y:S01]  /*01e0*/  ISETP.GT.U32.AND P1, PT, R0, 0x3, PT ;  /* 0x000000030000780c */ /* 0x000fe20003f24070 */
[----:B------:R-:W-:-:S12]  /*01f0*/  IMAD.MOV.U32 R0, RZ, RZ, R8 ;  /* 0x000000ffff007224 */ /* 0x000fd800078e0008 */
[----:B-1----:R-:W-:Y:S05]  /*0200*/  @P1 BRA `(.L_x_1) ;  /* 0xfffffffc00d41947 */ /* 0x002fea000383ffff */
.L_x_0:
[----:B------:R-:W-:Y:S05]  /*0210*/  @P0 EXIT ;  /* 0x000000000000094d */ /* 0x000fea0003800000 */
[----:B------:R-:W1:Y:S01]  /*0220*/  S2UR UR5, SR_CgaCtaId ;  /* 0x00000000000579c3 */ /* 0x000e620000008800 */
[----:B------:R-:W-:-:S07]  /*0230*/  UMOV UR4, 0x400 ;  /* 0x0000040000047882 */ /* 0x000fce0000000000 */
[----:B------:R-:W2:Y:S01]  /*0240*/  LDC.64 R2, c[0x0][0x388] ;  /* 0x0000e200ff027b82 */ /* 0x000ea20000000a00 */
[----:B-1----:R-:W-:Y:S01]  /*0250*/  ULEA UR4, UR5, UR4, 0x18 ;  /* 0x0000000405047291 */ /* 0x002fe2000f8ec0ff */
[----:B--2---:R-:W-:-:S08]  /*0260*/  IMAD.WIDE.U32 R2, R7, 0x4, R2 ;  /* 0x0000000407027825 */ /* 0x004fd000078e0002 */
[----:B0-----:R-:W0:Y:S04]  /*0270*/  LDS R5, [UR4] ;  /* 0x00000004ff057984 */ /* 0x001e280008000800 */
[----:B0-----:R-:W-:Y:S01]  /*0280*/  STG.E desc[UR6][R2.64], R5 ;  /* 0x0000000502007986 */ /* 0x001fe2000c101906 */
[----:B------:R-:W-:Y:S05]  /*0290*/  EXIT ;  /* 0x000000000000794d */ /* 0x000fea0003800000 */
.L_x_2:
[----:B------:R-:W-:-:S00]  /*02a0*/  BRA `(.L_x_2) ;  /* 0xfffffffc00fc7947 */ /* 0x000fc0000383ffff */
[----:B------:R-:W-:-:S00]  /*02b0*/  NOP ;  /* 0x0000000000007918 */ /* 0x000fc00000000000 */
        /* <DEDUP_REMOVED lines=12> */
.L_x_3:


//--------------------- .nv.shared._Z12block_sum_cgPKfPfi --------------------------
	.section	.nv.shared._Z12block_sum_cgPKfPfi,"aw",@nobits
	.sectionflags	@""
	.align	16
	.zero		1024


//--------------------- .nv.shared.reserved.0     --------------------------
	.section	.nv.shared.reserved.0,"aw",@nobits
	.weak		__nv_reservedSMEM_offset_0_alias
	.size		__nv_reservedSMEM_offset_0_alias, 0, 64
	.other		__nv_reservedSMEM_offset_0_alias,@"STO_CUDA_RESERVED_SHARED STV_DEFAULT"
__nv_reservedSMEM_offset_0_alias:
	.zero		0
	.zero		64


//--------------------- .nv.constant0._Z12block_sum_cgPKfPfi --------------------------
	.section	.nv.constant0._Z12block_sum_cgPKfPfi,"a",@progbits
	.sectionflags	@""
	.align	4
.nv.constant0._Z12block_sum_cgPKfPfi:
	.zero		916


//--------------------- SYMBOLS --------------------------

	.type		.nv.reservedSmem.offset0,@object
	.size		.nv.reservedSmem.offset0,0x4
	.type		.nv.reservedSmem.cap,@object
	.size		.nv.reservedSmem.cap,0x4
